	.headerflags	@"EF_CUDA_TEXMODE_UNIFIED EF_CUDA_64BIT_ADDRESS EF_CUDA_ACCELERATORS EF_CUDA_SM90 EF_CUDA_VIRTUAL_SM(EF_CUDA_SM90)"
	.elftype	@"ET_EXEC"


//--------------------- .nv.info                  --------------------------
	.section	.nv.info,"",@"SHT_CUDA_INFO"
	.align	4


	//----- nvinfo : EIATTR_REGCOUNT
	.align		4
        /*0000*/ 	.byte	0x04, 0x2f
        /*0002*/ 	.short	(.L_1 - .L_0)
	.align		4
.L_0:
        /*0004*/ 	.word	index@(triton_poi_fused_abs_div_mul_rsub_sigmoid_sub_0)
        /*0008*/ 	.word	0x0000000f


	//----- nvinfo : EIATTR_MIN_STACK_SIZE
	.align		4
.L_1:
        /*000c*/ 	.byte	0x04, 0x12
        /*000e*/ 	.short	(.L_3 - .L_2)
	.align		4
.L_2:
        /*0010*/ 	.word	index@(triton_poi_fused_abs_div_mul_rsub_sigmoid_sub_0)
        /*0014*/ 	.word	0x00000000


	//----- nvinfo : EIATTR_FRAME_SIZE
	.align		4
.L_3:
        /*0018*/ 	.byte	0x04, 0x11
        /*001a*/ 	.short	(.L_5 - .L_4)
	.align		4
.L_4:
        /*001c*/ 	.word	index@(triton_poi_fused_abs_div_mul_rsub_sigmoid_sub_0)
        /*0020*/ 	.word	0x00000000


	//----- nvinfo : EIATTR_MIN_STACK_SIZE
	.align		4
.L_5:
        /*0024*/ 	.byte	0x04, 0x12
        /*0026*/ 	.short	(.L_7 - .L_6)
	.align		4
.L_6:
        /*0028*/ 	.word	index@(triton_poi_fused_abs_div_mul_rsub_sigmoid_sub_0)
        /*002c*/ 	.word	0x00000000
.L_7:


//--------------------- .nv.info.triton_poi_fused_abs_div_mul_rsub_sigmoid_sub_0 --------------------------
	.section	.nv.info.triton_poi_fused_abs_div_mul_rsub_sigmoid_sub_0,"",@"SHT_CUDA_INFO"
	.sectionflags	@""
	.align	4


	//----- nvinfo : EIATTR_CUDA_API_VERSION
	.align		4
        /*0000*/ 	.byte	0x04, 0x37
        /*0002*/ 	.short	(.L_9 - .L_8)
.L_8:
        /*0004*/ 	.word	0x0000007c


	//----- nvinfo : EIATTR_KPARAM_INFO
	.align		4
.L_9:
        /*0008*/ 	.byte	0x04, 0x17
        /*000a*/ 	.short	(.L_11 - .L_10)
.L_10:
        /*000c*/ 	.word	0x00000000
        /*0010*/ 	.short	0x0004
        /*0012*/ 	.short	0x0020
        /*0014*/ 	.byte	0x00, 0xf0, 0x11, 0x00


	//----- nvinfo : EIATTR_KPARAM_INFO
	.align		4
.L_11:
        /*0018*/ 	.byte	0x04, 0x17
        /*001a*/ 	.short	(.L_13 - .L_12)
.L_12:
        /*001c*/ 	.word	0x00000000
        /*0020*/ 	.short	0x0003
        /*0022*/ 	.short	0x0018
        /*0024*/ 	.byte	0x00, 0xf4, 0x21, 0x00


	//----- nvinfo : EIATTR_KPARAM_INFO
	.align		4
.L_13:
        /*0028*/ 	.byte	0x04, 0x17
        /*002a*/ 	.short	(.L_15 - .L_14)
.L_14:
        /*002c*/ 	.word	0x00000000
        /*0030*/ 	.short	0x0002
        /*0032*/ 	.short	0x0010
        /*0034*/ 	.byte	0x00, 0xf4, 0x21, 0x00


	//----- nvinfo : EIATTR_KPARAM_INFO
	.align		4
.L_15:
        /*0038*/ 	.byte	0x04, 0x17
        /*003a*/ 	.short	(.L_17 - .L_16)
.L_16:
        /*003c*/ 	.word	0x00000000
        /*0040*/ 	.short	0x0001
        /*0042*/ 	.short	0x0008
        /*0044*/ 	.byte	0x00, 0xf4, 0x21, 0x00


	//----- nvinfo : EIATTR_KPARAM_INFO
	.align		4
.L_17:
        /*0048*/ 	.byte	0x04, 0x17
        /*004a*/ 	.short	(.L_19 - .L_18)
.L_18:
        /*004c*/ 	.word	0x00000000
        /*0050*/ 	.short	0x0000
        /*0052*/ 	.short	0x0000
        /*0054*/ 	.byte	0x00, 0xf4, 0x21, 0x00


	//----- nvinfo : EIATTR_SPARSE_MMA_MASK
	.align		4
.L_19:
        /*0058*/ 	.byte	0x03, 0x50
        /*005a*/ 	.short	0x0000


	//----- nvinfo : EIATTR_MAXREG_COUNT
	.align		4
        /*005c*/ 	.byte	0x03, 0x1b
        /*005e*/ 	.short	0x00ff


	//----- nvinfo : EIATTR_EXIT_INSTR_OFFSETS
	.align		4
        /*0060*/ 	.byte	0x04, 0x1c
        /*0062*/ 	.short	(.L_21 - .L_20)


	//   ....[0]....
.L_20:
        /*0064*/ 	.word	0x000003b0


	//   ....[1]....
        /*0068*/ 	.word	0x000003d0


	//----- nvinfo : EIATTR_REQNTID
	.align		4
.L_21:
        /*006c*/ 	.byte	0x04, 0x10
        /*006e*/ 	.short	(.L_23 - .L_22)
.L_22:
        /*0070*/ 	.word	0x00000080
        /*0074*/ 	.word	0x00000001
        /*0078*/ 	.word	0x00000001


	//----- nvinfo : EIATTR_CBANK_PARAM_SIZE
	.align		4
.L_23:
        /*007c*/ 	.byte	0x03, 0x19
        /*007e*/ 	.short	0x0024


	//----- nvinfo : EIATTR_PARAM_CBANK
	.align		4
        /*0080*/ 	.byte	0x04, 0x0a
        /*0082*/ 	.short	(.L_25 - .L_24)
	.align		4
.L_24:
        /*0084*/ 	.word	index@(.nv.constant0.triton_poi_fused_abs_div_mul_rsub_sigmoid_sub_0)
        /*0088*/ 	.short	0x0210
        /*008a*/ 	.short	0x0024


	//----- nvinfo : EIATTR_SW_WAR
	.align		4
.L_25:
        /*008c*/ 	.byte	0x04, 0x36
        /*008e*/ 	.short	(.L_27 - .L_26)
.L_26:
        /*0090*/ 	.word	0x00000008
.L_27:


//--------------------- .nv.callgraph             --------------------------
	.section	.nv.callgraph,"",@"SHT_CUDA_CALLGRAPH"
	.align	4
	.sectionentsize	8
	.align		4
        /*0000*/ 	.word	0x00000000
	.align		4
        /*0004*/ 	.word	0xffffffff
	.align		4
        /*0008*/ 	.word	0x00000000
	.align		4
        /*000c*/ 	.word	0xfffffffe
	.align		4
        /*0010*/ 	.word	0x00000000
	.align		4
        /*0014*/ 	.word	0xfffffffd
	.align		4
        /*0018*/ 	.word	0x00000000
	.align		4
        /*001c*/ 	.word	0xfffffffc


//--------------------- .text.triton_poi_fused_abs_div_mul_rsub_sigmoid_sub_0 --------------------------
	.section	.text.triton_poi_fused_abs_div_mul_rsub_sigmoid_sub_0,"ax",@progbits
	.align	128
        .global         triton_poi_fused_abs_div_mul_rsub_sigmoid_sub_0
        .type           triton_poi_fused_abs_div_mul_rsub_sigmoid_sub_0,@function
        .size           triton_poi_fused_abs_div_mul_rsub_sigmoid_sub_0,(.L_x_1 - triton_poi_fused_abs_div_mul_rsub_sigmoid_sub_0)
        .other          triton_poi_fused_abs_div_mul_rsub_sigmoid_sub_0,@"STO_CUDA_ENTRY STV_DEFAULT"
triton_poi_fused_abs_div_mul_rsub_sigmoid_sub_0:
.text.triton_poi_fused_abs_div_mul_rsub_sigmoid_sub_0:
[----:B------:R-:W0:Y:S02]  /*0000*/  LDC R1, c[0x0][0x28] ;  /* 0x00000a00ff017b82 */ /* 0x000e240000000800 */
[----:B------:R-:W1:Y:S01]  /*0010*/  S2R R0, SR_TID.X ;  /* 0x0000000000007919 */ /* 0x000e620000002100 */
[----:B------:R-:W2:Y:S01]  /*0020*/  LDC.64 R8, c[0x0][0x218] ;  /* 0x00008600ff087b82 */ /* 0x000ea20000000a00 */
[----:B------:R-:W-:Y:S01]  /*0030*/  ULDC.64 UR4, c[0x0][0x208] ;  /* 0x0000820000047ab9 */ /* 0x000fe20000000a00 */
[----:B------:R-:W3:Y:S06]  /*0040*/  S2R R3, SR_CTAID.X ;  /* 0x0000000000037919 */ /* 0x000eec0000002500 */
[----:B------:R-:W4:Y:S01]  /*0050*/  LDC.64 R6, c[0x0][0x210] ;  /* 0x00008400ff067b82 */ /* 0x000f220000000a00 */
[----:B-1----:R-:W-:-:S04]  /*0060*/  SHF.L.U32 R0, R0, 0x1, RZ ;  /* 0x0000000100007819 */ /* 0x002fc800000006ff */
[----:B------:R-:W-:-:S04]  /*0070*/  LOP3.LUT R0, R0, 0xfe, RZ, 0xc0, !PT ;  /* 0x000000fe00007812 */ /* 0x000fc800078ec0ff */
[----:B---3--:R-:W-:Y:S02]  /*0080*/  LEA R4, R3, R0, 0x8 ;  /* 0x0000000003047211 */ /* 0x008fe400078e40ff */
[----:B------:R-:W-:Y:S01]  /*0090*/  CS2R R2, SRZ ;  /* 0x0000000000027805 */ /* 0x000fe2000001ff00 */
[----:B--2---:R-:W2:Y:S01]  /*00a0*/  LDG.E R0, desc[UR4][R8.64] ;  /* 0x0000000408007981 */ /* 0x004ea2000c1e1900 */
[C---:B------:R-:W-:Y:S01]  /*00b0*/  ISETP.GE.AND P0, PT, R4.reuse, 0x100, PT ;  /* 0x000001000400780c */ /* 0x040fe20003f06270 */
[----:B----4-:R-:W-:-:S12]  /*00c0*/  IMAD.WIDE R6, R4, 0x4, R6 ;  /* 0x0000000404067825 */ /* 0x010fd800078e0206 */
[----:B------:R-:W3:Y:S01]  /*00d0*/  @!P0 LDG.E.64 R2, desc[UR4][R6.64] ;  /* 0x0000000406028981 */ /* 0x000ee2000c1e1b00 */
[----:B------:R-:W1:Y:S03]  /*00e0*/  LDC.64 R10, c[0x0][0x220] ;  /* 0x00008800ff0a7b82 */ /* 0x000e660000000a00 */
[----:B-1----:R1:W4:Y:S02]  /*00f0*/  LDG.E R10, desc[UR4][R10.64] ;  /* 0x000000040a0a7981 */ /* 0x002324000c1e1900 */
[----:B-1----:R-:W-:Y:S01]  /*0100*/  HFMA2.MMA R11, -RZ, RZ, 1.625, 0 ;  /* 0x3e800000ff0b7435 */ /* 0x002fe200000001ff */
[----:B--2---:R-:W-:-:S05]  /*0110*/  LOP3.LUT R0, R0, 0x80000000, RZ, 0xfc, !PT ;  /* 0x8000000000007812 */ /* 0x004fca00078efcff */
[C---:B---3--:R-:W-:Y:S01]  /*0120*/  FFMA R5, R0.reuse, R2, RZ ;  /* 0x0000000200057223 */ /* 0x048fe200000000ff */
[----:B------:R-:W-:-:S03]  /*0130*/  FFMA R0, R0, R3, RZ ;  /* 0x0000000300007223 */ /* 0x000fc600000000ff */
[----:B------:R-:W-:Y:S01]  /*0140*/  FMUL R5, R5, 1.4426950216293334961 ;  /* 0x3fb8aa3b05057820 */ /* 0x000fe20000400000 */
[----:B------:R-:W-:-:S04]  /*0150*/  FMUL R8, R0, 1.4426950216293334961 ;  /* 0x3fb8aa3b00087820 */ /* 0x000fc80000400000 */
[----:B------:R-:W-:Y:S02]  /*0160*/  FSETP.GEU.AND P1, PT, R5, -126, PT ;  /* 0xc2fc00000500780b */ /* 0x000fe40003f2e000 */
[----:B------:R-:W-:-:S11]  /*0170*/  FSETP.GEU.AND P2, PT, R8, -126, PT ;  /* 0xc2fc00000800780b */ /* 0x000fd60003f4e000 */
[----:B------:R-:W-:Y:S02]  /*0180*/  @!P1 FMUL R5, R5, 0.5 ;  /* 0x3f00000005059820 */ /* 0x000fe40000400000 */
[----:B------:R-:W-:Y:S02]  /*0190*/  @!P2 FMUL R8, R8, 0.5 ;  /* 0x3f0000000808a820 */ /* 0x000fe40000400000 */
[----:B------:R-:W1:Y:S08]  /*01a0*/  MUFU.EX2 R0, R5 ;  /* 0x0000000500007308 */ /* 0x000e700000000800 */
[----:B------:R-:W2:Y:S01]  /*01b0*/  MUFU.EX2 R6, R8 ;  /* 0x0000000800067308 */ /* 0x000ea20000000800 */
[----:B-1----:R-:W-:Y:S01]  /*01c0*/  @!P1 FMUL R0, R0, R0 ;  /* 0x0000000000009220 */ /* 0x002fe20000400000 */
[----:B--2---:R-:W-:-:S03]  /*01d0*/  @!P2 FMUL R6, R6, R6 ;  /* 0x000000060606a220 */ /* 0x004fc60000400000 */
[----:B------:R-:W-:Y:S01]  /*01e0*/  FADD R0, R0, 1 ;  /* 0x3f80000000007421 */ /* 0x000fe20000000000 */
[----:B------:R-:W-:Y:S01]  /*01f0*/  FADD R9, R6, 1 ;  /* 0x3f80000006097421 */ /* 0x000fe20000000000 */
[----:B----4-:R-:W-:Y:S01]  /*0200*/  LOP3.LUT R10, R10, 0x7fffffff, RZ, 0xc0, !PT ;  /* 0x7fffffff0a0a7812 */ /* 0x010fe200078ec0ff */
[----:B------:R-:W1:Y:S02]  /*0210*/  LDC.64 R6, c[0x0][0x228] ;  /* 0x00008a00ff067b82 */ /* 0x000e640000000a00 */
[----:B------:R-:W-:Y:S02]  /*0220*/  FSETP.GT.AND P1, PT, R0, 8.50705917302346158658e+37, PT ;  /* 0x7e8000000000780b */ /* 0x000fe40003f24000 */
[----:B------:R-:W-:Y:S01]  /*0230*/  FSETP.GT.AND P2, PT, R9, 8.50705917302346158658e+37, PT ;  /* 0x7e8000000900780b */ /* 0x000fe20003f44000 */
[----:B------:R-:W-:-:S05]  /*0240*/  FADD R12, -R10, 1 ;  /* 0x3f8000000a0c7421 */ /* 0x000fca0000000100 */
[C---:B------:R-:W-:Y:S02]  /*0250*/  FSETP.GT.AND P3, PT, |R12|.reuse, 8.50705917302346158658e+37, PT ;  /* 0x7e8000000c00780b */ /* 0x040fe40003f64200 */
[----:B------:R-:W-:-:S03]  /*0260*/  FSETP.GEU.AND P4, PT, |R12|, 1.175494350822287508e-38, PT ;  /* 0x008000000c00780b */ /* 0x000fc60003f8e200 */
[----:B------:R-:W-:Y:S02]  /*0270*/  @P1 FMUL R0, R0, 0.25 ;  /* 0x3e80000000001820 */ /* 0x000fe40000400000 */
[----:B------:R-:W-:Y:S02]  /*0280*/  @P2 FMUL R9, R9, 0.25 ;  /* 0x3e80000009092820 */ /* 0x000fe40000400000 */
[----:B------:R-:W2:Y:S08]  /*0290*/  MUFU.RCP R5, R0 ;  /* 0x0000000000057308 */ /* 0x000eb00000001000 */
[----:B------:R-:W3:Y:S01]  /*02a0*/  MUFU.RCP R9, R9 ;  /* 0x0000000900097308 */ /* 0x000ee20000001000 */
[----:B------:R-:W-:Y:S01]  /*02b0*/  @P3 FMUL R12, R12, 0.25 ;  /* 0x3e8000000c0c3820 */ /* 0x000fe20000400000 */
[----:B------:R-:W-:-:S02]  /*02c0*/  FSEL R8, R11, 1, P1 ;  /* 0x3f8000000b087808 */ /* 0x000fc40000800000 */
[----:B------:R-:W-:Y:S01]  /*02d0*/  FSEL R11, R11, 1, P2 ;  /* 0x3f8000000b0b7808 */ /* 0x000fe20001000000 */
[----:B------:R-:W-:Y:S02]  /*02e0*/  @!P4 FMUL R12, R12, 16777216 ;  /* 0x4b8000000c0cc820 */ /* 0x000fe40000400000 */
[----:B--2---:R-:W-:-:S04]  /*02f0*/  FFMA R5, R5, R8, -R10 ;  /* 0x0000000805057223 */ /* 0x004fc8000000080a */
[----:B------:R-:W2:Y:S01]  /*0300*/  MUFU.RCP R12, R12 ;  /* 0x0000000c000c7308 */ /* 0x000ea20000001000 */
[----:B---3--:R-:W-:Y:S01]  /*0310*/  FFMA R10, R9, R11, -R10 ;  /* 0x0000000b090a7223 */ /* 0x008fe2000000080a */
[----:B------:R-:W-:-:S03]  /*0320*/  FMUL R2, R5, R2 ;  /* 0x0000000205027220 */ /* 0x000fc60000400000 */
[----:B------:R-:W-:Y:S01]  /*0330*/  FMUL R3, R10, R3 ;  /* 0x000000030a037220 */ /* 0x000fe20000400000 */
[----:B------:R-:W-:-:S03]  /*0340*/  @P3 FMUL R2, R2, 0.25 ;  /* 0x3e80000002023820 */ /* 0x000fc60000400000 */
[----:B------:R-:W-:Y:S01]  /*0350*/  @P3 FMUL R3, R3, 0.25 ;  /* 0x3e80000003033820 */ /* 0x000fe20000400000 */
[----:B------:R-:W-:-:S03]  /*0360*/  @!P4 FMUL R2, R2, 16777216 ;  /* 0x4b8000000202c820 */ /* 0x000fc60000400000 */
[----:B------:R-:W-:Y:S01]  /*0370*/  @!P4 FMUL R3, R3, 16777216 ;  /* 0x4b8000000303c820 */ /* 0x000fe20000400000 */
[----:B-1----:R-:W-:-:S04]  /*0380*/  IMAD.WIDE R6, R4, 0x4, R6 ;  /* 0x0000000404067825 */ /* 0x002fc800078e0206 */
[C---:B--2---:R-:W-:Y:S01]  /*0390*/  FMUL R2, R12.reuse, R2 ;  /* 0x000000020c027220 */ /* 0x044fe20000400000 */
[----:B------:R-:W-:Y:S01]  /*03a0*/  FMUL R3, R12, R3 ;  /* 0x000000030c037220 */ /* 0x000fe20000400000 */
[----:B------:R-:W-:Y:S06]  /*03b0*/  @P0 EXIT ;  /* 0x000000000000094d */ /* 0x000fec0003800000 */
[----:B------:R-:W-:Y:S01]  /*03c0*/  STG.E.64 desc[UR4][R6.64], R2 ;  /* 0x0000000206007986 */ /* 0x000fe2000c101b04 */
[----:B------:R-:W-:Y:S05]  /*03d0*/  EXIT ;  /* 0x000000000000794d */ /* 0x000fea0003800000 */
.L_x_0:
[----:B------:R-:W-:-:S00]  /*03e0*/  BRA `(.L_x_0) ;  /* 0xfffffffc00fc7947 */ /* 0x000fc0000383ffff */
[----:B------:R-:W-:-:S00]  /*03f0*/  NOP ;  /* 0x0000000000007918 */ /* 0x000fc00000000000 */
        /* <DEDUP_REMOVED lines=8> */
.L_x_1:


//--------------------- .nv.constant0.triton_poi_fused_abs_div_mul_rsub_sigmoid_sub_0 --------------------------
	.section	.nv.constant0.triton_poi_fused_abs_div_mul_rsub_sigmoid_sub_0,"a",@progbits
	.sectionflags	@""
	.align	4
.nv.constant0.triton_poi_fused_abs_div_mul_rsub_sigmoid_sub_0:
	.zero		564
